//
// Generated by NVIDIA NVVM Compiler
//
// Compiler Build ID: CL-36424714
// Cuda compilation tools, release 13.0, V13.0.88
// Based on NVVM 20.0.0
//

.version 9.0
.target sm_100
.address_size 64

	// .globl	_Z17helloWorldKernel2v
.extern .func  (.param .b32 func_retval0) vprintf
(
	.param .b64 vprintf_param_0,
	.param .b64 vprintf_param_1
)
;
.global .align 1 .b8 $str[51] = {72, 101, 108, 108, 111, 44, 32, 87, 111, 114, 108, 100, 33, 32, 102, 114, 111, 109, 32, 107, 101, 114, 110, 101, 108, 32, 50, 32, 45, 32, 66, 108, 111, 99, 107, 32, 37, 100, 44, 32, 84, 104, 114, 101, 97, 100, 32, 37, 100, 10};

.visible .entry _Z17helloWorldKernel2v()
{
	.local .align 8 .b8 	__local_depot0[8];
	.reg .b64 	%SP;
	.reg .b64 	%SPL;
	.reg .b32 	%r<5>;
	.reg .b64 	%rd<5>;

	mov.u64 	%SPL, __local_depot0;
	cvta.local.u64 	%SP, %SPL;
	add.u64 	%rd1, %SP, 0;
	add.u64 	%rd2, %SPL, 0;
	mov.u32 	%r1, %ctaid.x;
	mov.u32 	%r2, %tid.x;
	st.local.v2.u32 	[%rd2], {%r1, %r2};
	mov.u64 	%rd3, $str;
	cvta.global.u64 	%rd4, %rd3;
	{ // callseq 0, 0
	.param .b64 param0;
	st.param.b64 	[param0], %rd4;
	.param .b64 param1;
	st.param.b64 	[param1], %rd1;
	.param .b32 retval0;
	call.uni (retval0), 
	vprintf, 
	(
	param0, 
	param1
	);
	ld.param.b32 	%r3, [retval0];
	} // callseq 0
	ret;

}


// ===== COMPILED SASS (sm_100) =====

	.target	sm_100

	.elftype	@"ET_EXEC"


//--------------------- .note.nv.tkinfo           --------------------------
	.section	.note.nv.tkinfo,"",@"SHT_NOTE"
	.sectionflags	@"SHF_NOTE_NV_TKINFO"
	.tkinfo
        /*0018*/ 	.word	0x00000002
        /*0030*/ 	.string	""
        /*0030*/ 	.string	"ptxas"
        /*0030*/ 	.string	"Cuda compilation tools, release 13.0, V13.0.88"
        /*0030*/ 	.string	"Build cuda_13.0.r13.0/compiler.36424714_0"
        /*0030*/ 	.string	"-arch sm_100 -m 64 "



//--------------------- .note.nv.cuinfo           --------------------------
	.section	.note.nv.cuinfo,"",@"SHT_NOTE"
	.sectionflags	@"SHF_NOTE_NV_CUINFO"
        /*0018*/ 	.short	0x0002
        /*001a*/ 	.short	0x0064
        /*001c*/ 	.short	0x0082
	.zero		2


//--------------------- .nv.info                  --------------------------
	.section	.nv.info,"",@"SHT_CUDA_INFO"
	.align	4


	//----- nvinfo : EIATTR_REGCOUNT
	.align		4
        /*0000*/ 	.byte	0x04, 0x2f
        /*0002*/ 	.short	(.L_2 - .L_1)
	.align		4
.L_1:
        /*0004*/ 	.word	index@(_Z17helloWorldKernel2v)
        /*0008*/ 	.word	0x00000018


	//----- nvinfo : EIATTR_FRAME_SIZE
	.align		4
.L_2:
        /*000c*/ 	.byte	0x04, 0x11
        /*000e*/ 	.short	(.L_4 - .L_3)
	.align		4
.L_3:
        /*0010*/ 	.word	index@(_Z17helloWorldKernel2v)
        /*0014*/ 	.word	0x00000008


	//----- nvinfo : EIATTR_MIN_STACK_SIZE
	.align		4
.L_4:
        /*0018*/ 	.byte	0x04, 0x12
        /*001a*/ 	.short	(.L_6 - .L_5)
	.align		4
.L_5:
        /*001c*/ 	.word	index@(_Z17helloWorldKernel2v)
        /*0020*/ 	.word	0x00000008
.L_6:


//--------------------- .nv.compat                --------------------------
	.section	.nv.compat,"",@"SHT_CUDA_COMPAT_INFO"
	.align	4
        /*0000*/ 	.byte	0x02, 0x09, 0x00, 0x00, 0x02, 0x02, 0x01, 0x00, 0x02, 0x05, 0x05, 0x00, 0x03, 0x07, 0x01, 0x01
        /*0010*/ 	.byte	0x02, 0x03, 0x00, 0x00, 0x02, 0x06, 0x01, 0x00, 0x04, 0x0b, 0x08, 0x00, 0x09, 0x00, 0x00, 0x00
        /*0020*/ 	.byte	0x00, 0x00, 0x00, 0x00


//--------------------- .nv.info._Z17helloWorldKernel2v --------------------------
	.section	.nv.info._Z17helloWorldKernel2v,"",@"SHT_CUDA_INFO"
	.sectionflags	@""
	.align	4


	//----- nvinfo : EIATTR_CUDA_API_VERSION
	.align		4
        /*0000*/ 	.byte	0x04, 0x37
        /*0002*/ 	.short	(.L_8 - .L_7)
.L_7:
        /*0004*/ 	.word	0x00000082


	//----- nvinfo : EIATTR_SPARSE_MMA_MASK
	.align		4
.L_8:
        /*0008*/ 	.byte	0x03, 0x50
        /*000a*/ 	.short	0x0000


	//----- nvinfo : EIATTR_MAXREG_COUNT
	.align		4
        /*000c*/ 	.byte	0x03, 0x1b
        /*000e*/ 	.short	0x00ff


	//----- nvinfo : EIATTR_EXTERNS
	.align		4
        /*0010*/ 	.byte	0x04, 0x0f
        /*0012*/ 	.short	(.L_10 - .L_9)


	//   ....[0]....
	.align		4
.L_9:
        /*0014*/ 	.word	index@(vprintf)


	//----- nvinfo : EIATTR_MERCURY_ISA_VERSION
	.align		4
.L_10:
        /*0018*/ 	.byte	0x03, 0x5f
        /*001a*/ 	.short	0x0101


	//----- nvinfo : EIATTR_VRC_CTA_INIT_COUNT
	.align		4
        /*001c*/ 	.byte	0x02, 0x4a
	.zero		1
	.zero		1


	//----- nvinfo : EIATTR_SYSCALL_OFFSETS
	.align		4
        /*0020*/ 	.byte	0x04, 0x46
        /*0022*/ 	.short	(.L_12 - .L_11)


	//   ....[0]....
.L_11:
        /*0024*/ 	.word	0x000000f0


	//----- nvinfo : EIATTR_EXIT_INSTR_OFFSETS
	.align		4
.L_12:
        /*0028*/ 	.byte	0x04, 0x1c
        /*002a*/ 	.short	(.L_14 - .L_13)


	//   ....[0]....
.L_13:
        /*002c*/ 	.word	0x00000100


	//----- nvinfo : EIATTR_SW_WAR
	.align		4
.L_14:
        /*0030*/ 	.byte	0x04, 0x36
        /*0032*/ 	.short	(.L_16 - .L_15)
.L_15:
        /*0034*/ 	.word	0x00000008
.L_16:


//--------------------- .nv.callgraph             --------------------------
	.section	.nv.callgraph,"",@"SHT_CUDA_CALLGRAPH"
	.align	4
	.sectionentsize	8
	.align		4
        /*0000*/ 	.word	0x00000000
	.align		4
        /*0004*/ 	.word	0xffffffff
	.align		4
        /*0008*/ 	.word	index@(_Z17helloWorldKernel2v)
	.align		4
        /*000c*/ 	.word	index@(vprintf)
	.align		4
        /*0010*/ 	.word	0x00000000
	.align		4
        /*0014*/ 	.word	0xfffffffe
	.align		4
        /*0018*/ 	.word	0x00000000
	.align		4
        /*001c*/ 	.word	0xfffffffd
	.align		4
        /*0020*/ 	.word	0x00000000
	.align		4
        /*0024*/ 	.word	0xfffffffc


//--------------------- .nv.constant4             --------------------------
	.section	.nv.constant4,"a",@progbits
	.align	8
	.align		8
.nv.constant4:
        /*0000*/ 	.dword	vprintf
	.align		8
        /*0008*/ 	.dword	$str


//--------------------- .text._Z17helloWorldKernel2v --------------------------
	.section	.text._Z17helloWorldKernel2v,"ax",@progbits
	.align	128
        .global         _Z17helloWorldKernel2v
        .type           _Z17helloWorldKernel2v,@function
        .size           _Z17helloWorldKernel2v,(.L_x_2 - _Z17helloWorldKernel2v)
        .other          _Z17helloWorldKernel2v,@"STO_CUDA_ENTRY STV_DEFAULT"
_Z17helloWorldKernel2v:
.text._Z17helloWorldKernel2v:
[----:B------:R-:W0:Y:S01]  /*0000*/  LDC R1, c[0x0][0x37c] ;  /* 0x0000df00ff017b82 */ /* 0x000e220000000800 */
[----:B------:R-:W1:Y:S01]  /*0010*/  S2R R8, SR_CTAID.X ;  /* 0x0000000000087919 */ /* 0x000e620000002500 */
[----:B0-----:R-:W-:Y:S01]  /*0020*/  VIADD R1, R1, 0xfffffff8 ;  /* 0xfffffff801017836 */ /* 0x001fe20000000000 */
[----:B------:R-:W-:Y:S01]  /*0030*/  MOV R0, 0x0 ;  /* 0x0000000000007802 */ /* 0x000fe20000000f00 */
[----:B------:R-:W0:Y:S01]  /*0040*/  LDCU UR4, c[0x0][0x2f8] ;  /* 0x00005f00ff0477ac */ /* 0x000e220008000800 */
[----:B------:R-:W1:Y:S03]  /*0050*/  S2R R9, SR_TID.X ;  /* 0x0000000000097919 */ /* 0x000e660000002100 */
[----:B------:R2:W3:Y:S01]  /*0060*/  LDC.64 R2, c[0x4][R0] ;  /* 0x0100000000027b82 */ /* 0x0004e20000000a00 */
[----:B------:R-:W4:Y:S01]  /*0070*/  LDCU.64 UR6, c[0x4][0x8] ;  /* 0x01000100ff0677ac */ /* 0x000f220008000a00 */
[----:B------:R-:W5:Y:S01]  /*0080*/  LDCU UR5, c[0x0][0x2fc] ;  /* 0x00005f80ff0577ac */ /* 0x000f620008000800 */
[----:B0-----:R-:W-:Y:S01]  /*0090*/  IADD3 R6, P0, PT, R1, UR4, RZ ;  /* 0x0000000401067c10 */ /* 0x001fe2000ff1e0ff */
[----:B----4-:R-:W-:Y:S01]  /*00a0*/  IMAD.U32 R4, RZ, RZ, UR6 ;  /* 0x00000006ff047e24 */ /* 0x010fe2000f8e00ff */
[----:B------:R-:W-:-:S03]  /*00b0*/  MOV R5, UR7 ;  /* 0x0000000700057c02 */ /* 0x000fc60008000f00 */
[----:B-----5:R-:W-:Y:S01]  /*00c0*/  IMAD.X R7, RZ, RZ, UR5, P0 ;  /* 0x00000005ff077e24 */ /* 0x020fe200080e06ff */
[----:B-1----:R2:W-:Y:S07]  /*00d0*/  STL.64 [R1], R8 ;  /* 0x0000000801007387 */ /* 0x0025ee0000100a00 */
[----:B------:R-:W-:-:S07]  /*00e0*/  LEPC R20, `(.L_x_0) ;  /* 0x000000001014794e */ /* 0x000fce0000000000 */
[----:B--23--:R-:W-:Y:S05]  /*00f0*/  CALL.ABS.NOINC R2 ;  /* 0x0000000002007343 */ /* 0x00cfea0003c00000 */
.L_x_0:
[----:B------:R-:W-:Y:S05]  /*0100*/  EXIT ;  /* 0x000000000000794d */ /* 0x000fea0003800000 */
.L_x_1:
[----:B------:R-:W-:-:S00]  /*0110*/  BRA `(.L_x_1) ;  /* 0xfffffffc00fc7947 */ /* 0x000fc0000383ffff */
[----:B------:R-:W-:-:S00]  /*0120*/  NOP ;  /* 0x0000000000007918 */ /* 0x000fc00000000000 */
        /* <DEDUP_REMOVED lines=13> */
.L_x_2:


//--------------------- .nv.global.init           --------------------------
	.section	.nv.global.init,"aw",@progbits
.nv.global.init:
	.type		$str,@object
	.size		$str,(.L_0 - $str)
$str:
        /*0000*/ 	.byte	0x48, 0x65, 0x6c, 0x6c, 0x6f, 0x2c, 0x20, 0x57, 0x6f, 0x72, 0x6c, 0x64, 0x21, 0x20, 0x66, 0x72
        /*0010*/ 	.byte	0x6f, 0x6d, 0x20, 0x6b, 0x65, 0x72, 0x6e, 0x65, 0x6c, 0x20, 0x32, 0x20, 0x2d, 0x20, 0x42, 0x6c
        /*0020*/ 	.byte	0x6f, 0x63, 0x6b, 0x20, 0x25, 0x64, 0x2c, 0x20, 0x54, 0x68, 0x72, 0x65, 0x61, 0x64, 0x20, 0x25
        /*0030*/ 	.byte	0x64, 0x0a, 0x00
.L_0:


//--------------------- .nv.shared.reserved.0     --------------------------
	.section	.nv.shared.reserved.0,"aw",@nobits
	.weak		__nv_reservedSMEM_offset_0_alias
	.size		__nv_reservedSMEM_offset_0_alias, 0, 64
	.other		__nv_reservedSMEM_offset_0_alias,@"STO_CUDA_RESERVED_SHARED STV_DEFAULT"
__nv_reservedSMEM_offset_0_alias:
	.zero		0
	.zero		64


//--------------------- .nv.constant0._Z17helloWorldKernel2v --------------------------
	.section	.nv.constant0._Z17helloWorldKernel2v,"a",@progbits
	.sectionflags	@""
	.align	4
.nv.constant0._Z17helloWorldKernel2v:
	.zero		896


//--------------------- SYMBOLS --------------------------

	.type		.nv.reservedSmem.offset0,@object
	.size		.nv.reservedSmem.offset0,0x4
	.type		vprintf,@function
